//
// Generated by NVIDIA NVVM Compiler
//
// Compiler Build ID: CL-36424714
// Cuda compilation tools, release 13.0, V13.0.88
// Based on NVVM 20.0.0
//

.version 9.0
.target sm_100
.address_size 64

	// .globl	_Z26stencil_kernel_with_sharedPKfPfj
// _ZZ26stencil_kernel_with_sharedPKfPfjE4in_s has been demoted

.visible .entry _Z26stencil_kernel_with_sharedPKfPfj(
	.param .u64 .ptr .align 1 _Z26stencil_kernel_with_sharedPKfPfj_param_0,
	.param .u64 .ptr .align 1 _Z26stencil_kernel_with_sharedPKfPfj_param_1,
	.param .u32 _Z26stencil_kernel_with_sharedPKfPfj_param_2
)
{
	.reg .pred 	%p<20>;
	.reg .b32 	%r<37>;
	.reg .b32 	%f<16>;
	.reg .b64 	%rd<9>;
	// demoted variable
	.shared .align 4 .b8 _ZZ26stencil_kernel_with_sharedPKfPfjE4in_s[4000];
	ld.param.u64 	%rd1, [_Z26stencil_kernel_with_sharedPKfPfj_param_0];
	ld.param.u64 	%rd2, [_Z26stencil_kernel_with_sharedPKfPfj_param_1];
	ld.param.u32 	%r11, [_Z26stencil_kernel_with_sharedPKfPfj_param_2];
	mov.u32 	%r12, %ctaid.z;
	shl.b32 	%r13, %r12, 3;
	mov.u32 	%r1, %tid.z;
	add.s32 	%r14, %r13, %r1;
	setp.eq.s32 	%p1, %r14, 0;
	add.s32 	%r3, %r14, -1;
	mov.u32 	%r15, %ctaid.y;
	shl.b32 	%r16, %r15, 3;
	mov.u32 	%r4, %tid.y;
	add.s32 	%r17, %r16, %r4;
	add.s32 	%r6, %r17, -1;
	setp.eq.s32 	%p2, %r17, 0;
	mov.u32 	%r18, %ctaid.x;
	shl.b32 	%r19, %r18, 3;
	mov.u32 	%r20, %tid.x;
	add.s32 	%r7, %r20, -1;
	add.s32 	%r8, %r7, %r19;
	setp.ge.u32 	%p3, %r3, %r11;
	or.pred  	%p4, %p1, %p2;
	or.pred  	%p5, %p4, %p3;
	setp.ge.u32 	%p6, %r6, %r11;
	or.pred  	%p7, %p5, %p6;
	setp.lt.s32 	%p8, %r8, 0;
	or.pred  	%p9, %p8, %p7;
	setp.ge.u32 	%p10, %r8, %r11;
	mov.u32 	%r21, _ZZ26stencil_kernel_with_sharedPKfPfjE4in_s;
	mad.lo.s32 	%r22, %r1, 400, %r21;
	mad.lo.s32 	%r23, %r4, 40, %r22;
	shl.b32 	%r24, %r20, 2;
	add.s32 	%r9, %r23, %r24;
	or.pred  	%p11, %p10, %p9;
	@%p11 bra 	$L__BB0_2;
	cvta.to.global.u64 	%rd3, %rd1;
	mad.lo.s32 	%r26, %r11, %r3, %r6;
	mad.lo.s32 	%r27, %r26, %r11, %r8;
	mul.wide.u32 	%rd4, %r27, 4;
	add.s64 	%rd5, %rd3, %rd4;
	ld.global.f32 	%f1, [%rd5];
	st.shared.f32 	[%r9], %f1;
	bra.uni 	$L__BB0_3;
$L__BB0_2:
	mov.b32 	%r25, 0;
	st.shared.u32 	[%r9], %r25;
$L__BB0_3:
	bar.sync 	0;
	add.s32 	%r28, %r11, -1;
	min.u32 	%r29, %r14, %r17;
	setp.lt.u32 	%p12, %r29, 2;
	max.u32 	%r30, %r3, %r6;
	setp.ge.u32 	%p13, %r30, %r28;
	or.pred  	%p14, %p13, %p12;
	setp.lt.s32 	%p15, %r8, 1;
	or.pred  	%p16, %p15, %p14;
	setp.ge.u32 	%p17, %r8, %r28;
	or.pred  	%p18, %p17, %p16;
	@%p18 bra 	$L__BB0_6;
	add.s32 	%r31, %r1, -1;
	add.s32 	%r32, %r4, -1;
	or.b32  	%r33, %r31, %r32;
	or.b32  	%r34, %r33, %r7;
	setp.gt.u32 	%p19, %r34, 7;
	@%p19 bra 	$L__BB0_6;
	ld.shared.f32 	%f2, [%r9];
	ld.shared.f32 	%f3, [%r9+-4];
	mul.f32 	%f4, %f3, 0f3DAA9931;
	fma.rn.f32 	%f5, %f2, 0f3F000000, %f4;
	ld.shared.f32 	%f6, [%r9+4];
	fma.rn.f32 	%f7, %f6, 0f3DAA9931, %f5;
	ld.shared.f32 	%f8, [%r9+-40];
	fma.rn.f32 	%f9, %f8, 0f3DAA9931, %f7;
	ld.shared.f32 	%f10, [%r9+40];
	fma.rn.f32 	%f11, %f10, 0f3DAA9931, %f9;
	ld.shared.f32 	%f12, [%r9+-400];
	fma.rn.f32 	%f13, %f12, 0f3DAA9931, %f11;
	ld.shared.f32 	%f14, [%r9+400];
	fma.rn.f32 	%f15, %f14, 0f3DAA9931, %f13;
	mad.lo.s32 	%r35, %r11, %r3, %r6;
	mad.lo.s32 	%r36, %r35, %r11, %r8;
	cvta.to.global.u64 	%rd6, %rd2;
	mul.wide.u32 	%rd7, %r36, 4;
	add.s64 	%rd8, %rd6, %rd7;
	st.global.f32 	[%rd8], %f15;
$L__BB0_6:
	ret;

}


// ===== COMPILED SASS (sm_100) =====

	.target	sm_100

	.elftype	@"ET_EXEC"


//--------------------- .note.nv.tkinfo           --------------------------
	.section	.note.nv.tkinfo,"",@"SHT_NOTE"
	.sectionflags	@"SHF_NOTE_NV_TKINFO"
	.tkinfo
        /*0018*/ 	.word	0x00000002
        /*0030*/ 	.string	""
        /*0030*/ 	.string	"ptxas"
        /*0030*/ 	.string	"Cuda compilation tools, release 13.0, V13.0.88"
        /*0030*/ 	.string	"Build cuda_13.0.r13.0/compiler.36424714_0"
        /*0030*/ 	.string	"-arch sm_100 -m 64 "



//--------------------- .note.nv.cuinfo           --------------------------
	.section	.note.nv.cuinfo,"",@"SHT_NOTE"
	.sectionflags	@"SHF_NOTE_NV_CUINFO"
        /*0018*/ 	.short	0x0002
        /*001a*/ 	.short	0x0064
        /*001c*/ 	.short	0x0082
	.zero		2


//--------------------- .nv.info                  --------------------------
	.section	.nv.info,"",@"SHT_CUDA_INFO"
	.align	4


	//----- nvinfo : EIATTR_REGCOUNT
	.align		4
        /*0000*/ 	.byte	0x04, 0x2f
        /*0002*/ 	.short	(.L_1 - .L_0)
	.align		4
.L_0:
        /*0004*/ 	.word	index@(_Z26stencil_kernel_with_sharedPKfPfj)
        /*0008*/ 	.word	0x00000016


	//----- nvinfo : EIATTR_FRAME_SIZE
	.align		4
.L_1:
        /*000c*/ 	.byte	0x04, 0x11
        /*000e*/ 	.short	(.L_3 - .L_2)
	.align		4
.L_2:
        /*0010*/ 	.word	index@(_Z26stencil_kernel_with_sharedPKfPfj)
        /*0014*/ 	.word	0x00000000


	//----- nvinfo : EIATTR_MIN_STACK_SIZE
	.align		4
.L_3:
        /*0018*/ 	.byte	0x04, 0x12
        /*001a*/ 	.short	(.L_5 - .L_4)
	.align		4
.L_4:
        /*001c*/ 	.word	index@(_Z26stencil_kernel_with_sharedPKfPfj)
        /*0020*/ 	.word	0x00000000
.L_5:


//--------------------- .nv.compat                --------------------------
	.section	.nv.compat,"",@"SHT_CUDA_COMPAT_INFO"
	.align	4
        /*0000*/ 	.byte	0x02, 0x09, 0x00, 0x00, 0x02, 0x02, 0x01, 0x00, 0x02, 0x05, 0x05, 0x00, 0x03, 0x07, 0x01, 0x01
        /*0010*/ 	.byte	0x02, 0x03, 0x00, 0x00, 0x02, 0x06, 0x01, 0x00, 0x04, 0x0b, 0x08, 0x00, 0x09, 0x00, 0x00, 0x00
        /*0020*/ 	.byte	0x00, 0x00, 0x00, 0x00


//--------------------- .nv.info._Z26stencil_kernel_with_sharedPKfPfj --------------------------
	.section	.nv.info._Z26stencil_kernel_with_sharedPKfPfj,"",@"SHT_CUDA_INFO"
	.sectionflags	@""
	.align	4


	//----- nvinfo : EIATTR_CUDA_API_VERSION
	.align		4
        /*0000*/ 	.byte	0x04, 0x37
        /*0002*/ 	.short	(.L_7 - .L_6)
.L_6:
        /*0004*/ 	.word	0x00000082


	//----- nvinfo : EIATTR_KPARAM_INFO
	.align		4
.L_7:
        /*0008*/ 	.byte	0x04, 0x17
        /*000a*/ 	.short	(.L_9 - .L_8)
.L_8:
        /*000c*/ 	.word	0x00000000
        /*0010*/ 	.short	0x0002
        /*0012*/ 	.short	0x0010
        /*0014*/ 	.byte	0x00, 0xf0, 0x11, 0x00


	//----- nvinfo : EIATTR_KPARAM_INFO
	.align		4
.L_9:
        /*0018*/ 	.byte	0x04, 0x17
        /*001a*/ 	.short	(.L_11 - .L_10)
.L_10:
        /*001c*/ 	.word	0x00000000
        /*0020*/ 	.short	0x0001
        /*0022*/ 	.short	0x0008
        /*0024*/ 	.byte	0x00, 0xf5, 0x21, 0x00


	//----- nvinfo : EIATTR_KPARAM_INFO
	.align		4
.L_11:
        /*0028*/ 	.byte	0x04, 0x17
        /*002a*/ 	.short	(.L_13 - .L_12)
.L_12:
        /*002c*/ 	.word	0x00000000
        /*0030*/ 	.short	0x0000
        /*0032*/ 	.short	0x0000
        /*0034*/ 	.byte	0x00, 0xf5, 0x21, 0x00


	//----- nvinfo : EIATTR_SPARSE_MMA_MASK
	.align		4
.L_13:
        /*0038*/ 	.byte	0x03, 0x50
        /*003a*/ 	.short	0x0000


	//----- nvinfo : EIATTR_MAXREG_COUNT
	.align		4
        /*003c*/ 	.byte	0x03, 0x1b
        /*003e*/ 	.short	0x00ff


	//----- nvinfo : EIATTR_NUM_BARRIERS
	.align		4
        /*0040*/ 	.byte	0x02, 0x4c
        /*0042*/ 	.byte	0x01
	.zero		1


	//----- nvinfo : EIATTR_MERCURY_ISA_VERSION
	.align		4
        /*0044*/ 	.byte	0x03, 0x5f
        /*0046*/ 	.short	0x0101


	//----- nvinfo : EIATTR_VRC_CTA_INIT_COUNT
	.align		4
        /*0048*/ 	.byte	0x02, 0x4a
	.zero		1
	.zero		1


	//----- nvinfo : EIATTR_EXIT_INSTR_OFFSETS
	.align		4
        /*004c*/ 	.byte	0x04, 0x1c
        /*004e*/ 	.short	(.L_15 - .L_14)


	//   ....[0]....
.L_14:
        /*0050*/ 	.word	0x000002a0


	//   ....[1]....
        /*0054*/ 	.word	0x000002f0


	//   ....[2]....
        /*0058*/ 	.word	0x00000430


	//----- nvinfo : EIATTR_CBANK_PARAM_SIZE
	.align		4
.L_15:
        /*005c*/ 	.byte	0x03, 0x19
        /*005e*/ 	.short	0x0014


	//----- nvinfo : EIATTR_PARAM_CBANK
	.align		4
        /*0060*/ 	.byte	0x04, 0x0a
        /*0062*/ 	.short	(.L_17 - .L_16)
	.align		4
.L_16:
        /*0064*/ 	.word	index@(.nv.constant0._Z26stencil_kernel_with_sharedPKfPfj)
        /*0068*/ 	.short	0x0380
        /*006a*/ 	.short	0x0014


	//----- nvinfo : EIATTR_SW_WAR
	.align		4
.L_17:
        /*006c*/ 	.byte	0x04, 0x36
        /*006e*/ 	.short	(.L_19 - .L_18)
.L_18:
        /*0070*/ 	.word	0x00000008
.L_19:


//--------------------- .nv.callgraph             --------------------------
	.section	.nv.callgraph,"",@"SHT_CUDA_CALLGRAPH"
	.align	4
	.sectionentsize	8
	.align		4
        /*0000*/ 	.word	0x00000000
	.align		4
        /*0004*/ 	.word	0xffffffff
	.align		4
        /*0008*/ 	.word	0x00000000
	.align		4
        /*000c*/ 	.word	0xfffffffe
	.align		4
        /*0010*/ 	.word	0x00000000
	.align		4
        /*0014*/ 	.word	0xfffffffd
	.align		4
        /*0018*/ 	.word	0x00000000
	.align		4
        /*001c*/ 	.word	0xfffffffc


//--------------------- .text._Z26stencil_kernel_with_sharedPKfPfj --------------------------
	.section	.text._Z26stencil_kernel_with_sharedPKfPfj,"ax",@progbits
	.align	128
        .global         _Z26stencil_kernel_with_sharedPKfPfj
        .type           _Z26stencil_kernel_with_sharedPKfPfj,@function
        .size           _Z26stencil_kernel_with_sharedPKfPfj,(.L_x_1 - _Z26stencil_kernel_with_sharedPKfPfj)
        .other          _Z26stencil_kernel_with_sharedPKfPfj,@"STO_CUDA_ENTRY STV_DEFAULT"
_Z26stencil_kernel_with_sharedPKfPfj:
.text._Z26stencil_kernel_with_sharedPKfPfj:
[----:B------:R-:W-:Y:S01]  /*0000*/  LDC R1, c[0x0][0x37c] ;  /* 0x0000df00ff017b82 */ /* 0x000fe20000000800 */
[----:B------:R-:W0:Y:S01]  /*0010*/  S2R R7, SR_CTAID.Y ;  /* 0x0000000000077919 */ /* 0x000e220000002600 */
[----:B------:R-:W1:Y:S01]  /*0020*/  LDCU UR5, c[0x0][0x390] ;  /* 0x00007200ff0577ac */ /* 0x000e620008000800 */
[----:B------:R-:W0:Y:S01]  /*0030*/  S2R R12, SR_TID.Y ;  /* 0x00000000000c7919 */ /* 0x000e220000002200 */
[----:B------:R-:W2:Y:S01]  /*0040*/  LDCU.64 UR6, c[0x0][0x358] ;  /* 0x00006b00ff0677ac */ /* 0x000ea20008000a00 */
[----:B------:R-:W3:Y:S01]  /*0050*/  S2R R6, SR_CTAID.Z ;  /* 0x0000000000067919 */ /* 0x000ee20000002700 */
[----:B------:R-:W3:Y:S01]  /*0060*/  S2R R11, SR_TID.Z ;  /* 0x00000000000b7919 */ /* 0x000ee20000002300 */
[----:B------:R-:W4:Y:S01]  /*0070*/  S2R R14, SR_TID.X ;  /* 0x00000000000e7919 */ /* 0x000f220000002100 */
[----:B------:R-:W5:Y:S01]  /*0080*/  S2R R5, SR_CTAID.X ;  /* 0x0000000000057919 */ /* 0x000f620000002500 */
[----:B0-----:R-:W-:-:S04]  /*0090*/  IMAD R7, R7, 0x8, R12 ;  /* 0x0000000807077824 */ /* 0x001fc800078e020c */
[C---:B------:R-:W-:Y:S01]  /*00a0*/  VIADD R2, R7.reuse, 0xffffffff ;  /* 0xffffffff07027836 */ /* 0x040fe20000000000 */
[----:B------:R-:W-:Y:S02]  /*00b0*/  ISETP.NE.AND P0, PT, R7, RZ, PT ;  /* 0x000000ff0700720c */ /* 0x000fe40003f05270 */
[----:B---3--:R-:W-:-:S04]  /*00c0*/  LEA R6, R6, R11, 0x3 ;  /* 0x0000000b06067211 */ /* 0x008fc800078e18ff */
[C---:B------:R-:W-:Y:S01]  /*00d0*/  ISETP.EQ.OR P0, PT, R6.reuse, RZ, !P0 ;  /* 0x000000ff0600720c */ /* 0x040fe20004702670 */
[----:B------:R-:W-:Y:S01]  /*00e0*/  VIADD R3, R6, 0xffffffff ;  /* 0xffffffff06037836 */ /* 0x000fe20000000000 */
[----:B----4-:R-:W-:-:S04]  /*00f0*/  IADD3 R8, PT, PT, R14, -0x1, RZ ;  /* 0xffffffff0e087810 */ /* 0x010fc80007ffe0ff */
[----:B-1----:R-:W-:Y:S02]  /*0100*/  ISETP.GE.U32.OR P0, PT, R3, UR5, P0 ;  /* 0x0000000503007c0c */ /* 0x002fe40008706470 */
[----:B-----5:R-:W-:Y:S02]  /*0110*/  LEA R0, R5, R8, 0x3 ;  /* 0x0000000805007211 */ /* 0x020fe400078e18ff */
[----:B------:R-:W-:-:S04]  /*0120*/  ISETP.GE.U32.OR P0, PT, R2, UR5, P0 ;  /* 0x0000000502007c0c */ /* 0x000fc80008706470 */
[----:B------:R-:W-:-:S04]  /*0130*/  ISETP.LT.OR P0, PT, R0, RZ, P0 ;  /* 0x000000ff0000720c */ /* 0x000fc80000701670 */
[----:B------:R-:W-:-:S13]  /*0140*/  ISETP.GE.U32.OR P0, PT, R0, UR5, P0 ;  /* 0x0000000500007c0c */ /* 0x000fda0008706470 */
[----:B------:R-:W0:Y:S01]  /*0150*/  @!P0 LDC.64 R4, c[0x0][0x380] ;  /* 0x0000e000ff048b82 */ /* 0x000e220000000a00 */
[----:B------:R-:W-:-:S04]  /*0160*/  @!P0 IMAD R9, R3, UR5, R2 ;  /* 0x0000000503098c24 */ /* 0x000fc8000f8e0202 */
[----:B------:R-:W-:-:S04]  /*0170*/  @!P0 IMAD R9, R9, UR5, R0 ;  /* 0x0000000509098c24 */ /* 0x000fc8000f8e0200 */
[----:B0-----:R-:W-:-:S06]  /*0180*/  @!P0 IMAD.WIDE.U32 R4, R9, 0x4, R4 ;  /* 0x0000000409048825 */ /* 0x001fcc00078e0004 */
[----:B--2---:R-:W2:Y:S01]  /*0190*/  @!P0 LDG.E R4, desc[UR6][R4.64] ;  /* 0x0000000604048981 */ /* 0x004ea2000c1e1900 */
[----:B------:R-:W-:Y:S01]  /*01a0*/  MOV R9, 0x400 ;  /* 0x0000040000097802 */ /* 0x000fe20000000f00 */
[----:B------:R-:W-:Y:S01]  /*01b0*/  UIADD3 UR4, UPT, UPT, UR5, -0x1, URZ ;  /* 0xffffffff05047890 */ /* 0x000fe2000fffe0ff */
[----:B------:R-:W-:Y:S01]  /*01c0*/  VIMNMX.U32 R6, PT, PT, R6, R7, PT ;  /* 0x0000000706067248 */ /* 0x000fe20003fe0000 */
[----:B------:R-:W0:Y:S03]  /*01d0*/  S2R R10, SR_CgaCtaId ;  /* 0x00000000000a7919 */ /* 0x000e260000008800 */
[----:B------:R-:W-:Y:S02]  /*01e0*/  ISETP.GE.U32.AND P1, PT, R6, 0x2, PT ;  /* 0x000000020600780c */ /* 0x000fe40003f26070 */
[----:B------:R-:W-:-:S04]  /*01f0*/  VIMNMX.U32 R6, PT, PT, R3, R2, !PT ;  /* 0x0000000203067248 */ /* 0x000fc80007fe0000 */
[----:B------:R-:W-:-:S04]  /*0200*/  ISETP.GE.U32.OR P1, PT, R6, UR4, !P1 ;  /* 0x0000000406007c0c */ /* 0x000fc8000cf26470 */
[----:B------:R-:W-:-:S04]  /*0210*/  ISETP.LT.OR P1, PT, R0, 0x1, P1 ;  /* 0x000000010000780c */ /* 0x000fc80000f21670 */
[----:B------:R-:W-:Y:S02]  /*0220*/  ISETP.GE.U32.OR P1, PT, R0, UR4, P1 ;  /* 0x0000000400007c0c */ /* 0x000fe40008f26470 */
[----:B0-----:R-:W-:-:S05]  /*0230*/  LEA R9, R10, R9, 0x18 ;  /* 0x000000090a097211 */ /* 0x001fca00078ec0ff */
[----:B------:R-:W-:-:S04]  /*0240*/  IMAD R9, R11, 0x190, R9 ;  /* 0x000001900b097824 */ /* 0x000fc800078e0209 */
[----:B------:R-:W-:-:S04]  /*0250*/  IMAD R9, R12, 0x28, R9 ;  /* 0x000000280c097824 */ /* 0x000fc800078e0209 */
[----:B------:R-:W-:-:S05]  /*0260*/  IMAD R9, R14, 0x4, R9 ;  /* 0x000000040e097824 */ /* 0x000fca00078e0209 */
[----:B--2---:R0:W-:Y:S04]  /*0270*/  @!P0 STS [R9], R4 ;  /* 0x0000000409008388 */ /* 0x0041e80000000800 */
[----:B------:R0:W-:Y:S01]  /*0280*/  @P0 STS [R9], RZ ;  /* 0x000000ff09000388 */ /* 0x0001e20000000800 */
[----:B------:R-:W-:Y:S06]  /*0290*/  BAR.SYNC.DEFER_BLOCKING 0x0 ;  /* 0x0000000000007b1d */ /* 0x000fec0000010000 */
[----:B------:R-:W-:Y:S05]  /*02a0*/  @P1 EXIT ;  /* 0x000000000000194d */ /* 0x000fea0003800000 */
[----:B0-----:R-:W-:Y:S01]  /*02b0*/  VIADD R4, R12, 0xffffffff ;  /* 0xffffffff0c047836 */ /* 0x001fe20000000000 */
[----:B------:R-:W-:-:S04]  /*02c0*/  IADD3 R5, PT, PT, R11, -0x1, RZ ;  /* 0xffffffff0b057810 */ /* 0x000fc80007ffe0ff */
[----:B------:R-:W-:-:S04]  /*02d0*/  LOP3.LUT R4, R8, R5, R4, 0xfe, !PT ;  /* 0x0000000508047212 */ /* 0x000fc800078efe04 */
[----:B------:R-:W-:-:S13]  /*02e0*/  ISETP.GT.U32.AND P0, PT, R4, 0x7, PT ;  /* 0x000000070400780c */ /* 0x000fda0003f04070 */
[----:B------:R-:W-:Y:S05]  /*02f0*/  @P0 EXIT ;  /* 0x000000000000094d */ /* 0x000fea0003800000 */
[----:B------:R-:W0:Y:S01]  /*0300*/  LDS R7, [R9+-0x4] ;  /* 0xfffffc0009077984 */ /* 0x000e220000000800 */
[----:B------:R-:W1:Y:S01]  /*0310*/  LDC.64 R4, c[0x0][0x388] ;  /* 0x0000e200ff047b82 */ /* 0x000e620000000a00 */
[----:B------:R-:W-:Y:S02]  /*0320*/  IMAD R3, R3, UR5, R2 ;  /* 0x0000000503037c24 */ /* 0x000fe4000f8e0202 */
[----:B------:R-:W2:Y:S02]  /*0330*/  LDS R6, [R9] ;  /* 0x0000000009067984 */ /* 0x000ea40000000800 */
[----:B------:R-:W-:Y:S02]  /*0340*/  IMAD R3, R3, UR5, R0 ;  /* 0x0000000503037c24 */ /* 0x000fe4000f8e0200 */
[----:B------:R-:W3:Y:S04]  /*0350*/  LDS R11, [R9+0x4] ;  /* 0x00000400090b7984 */ /* 0x000ee80000000800 */
[----:B------:R-:W4:Y:S04]  /*0360*/  LDS R13, [R9+-0x28] ;  /* 0xffffd800090d7984 */ /* 0x000f280000000800 */
[----:B------:R-:W5:Y:S04]  /*0370*/  LDS R15, [R9+0x28] ;  /* 0x00002800090f7984 */ /* 0x000f680000000800 */
[----:B------:R-:W5:Y:S04]  /*0380*/  LDS R17, [R9+-0x190] ;  /* 0xfffe700009117984 */ /* 0x000f680000000800 */
[----:B------:R-:W5:Y:S01]  /*0390*/  LDS R19, [R9+0x190] ;  /* 0x0001900009137984 */ /* 0x000f620000000800 */
[----:B-1----:R-:W-:-:S04]  /*03a0*/  IMAD.WIDE.U32 R4, R3, 0x4, R4 ;  /* 0x0000000403047825 */ /* 0x002fc800078e0004 */
[----:B0-----:R-:W-:-:S04]  /*03b0*/  FMUL R7, R7, 0.083300001919269561768 ;  /* 0x3daa993107077820 */ /* 0x001fc80000400000 */
[----:B--2---:R-:W-:-:S04]  /*03c0*/  FFMA R6, R6, 0.5, R7 ;  /* 0x3f00000006067823 */ /* 0x004fc80000000007 */
[----:B---3--:R-:W-:-:S04]  /*03d0*/  FFMA R6, R11, 0.083300001919269561768, R6 ;  /* 0x3daa99310b067823 */ /* 0x008fc80000000006 */
[----:B----4-:R-:W-:-:S04]  /*03e0*/  FFMA R6, R13, 0.083300001919269561768, R6 ;  /* 0x3daa99310d067823 */ /* 0x010fc80000000006 */
[----:B-----5:R-:W-:-:S04]  /*03f0*/  FFMA R6, R15, 0.083300001919269561768, R6 ;  /* 0x3daa99310f067823 */ /* 0x020fc80000000006 */
[----:B------:R-:W-:-:S04]  /*0400*/  FFMA R6, R17, 0.083300001919269561768, R6 ;  /* 0x3daa993111067823 */ /* 0x000fc80000000006 */
[----:B------:R-:W-:-:S05]  /*0410*/  FFMA R19, R19, 0.083300001919269561768, R6 ;  /* 0x3daa993113137823 */ /* 0x000fca0000000006 */
[----:B------:R-:W-:Y:S01]  /*0420*/  STG.E desc[UR6][R4.64], R19 ;  /* 0x0000001304007986 */ /* 0x000fe2000c101906 */
[----:B------:R-:W-:Y:S05]  /*0430*/  EXIT ;  /* 0x000000000000794d */ /* 0x000fea0003800000 */
.L_x_0:
[----:B------:R-:W-:-:S00]  /*0440*/  BRA `(.L_x_0) ;  /* 0xfffffffc00fc7947 */ /* 0x000fc0000383ffff */
[----:B------:R-:W-:-:S00]  /*0450*/  NOP ;  /* 0x0000000000007918 */ /* 0x000fc00000000000 */
        /* <DEDUP_REMOVED lines=10> */
.L_x_1:


//--------------------- .nv.shared._Z26stencil_kernel_with_sharedPKfPfj --------------------------
	.section	.nv.shared._Z26stencil_kernel_with_sharedPKfPfj,"aw",@nobits
	.sectionflags	@""
	.align	4
.nv.shared._Z26stencil_kernel_with_sharedPKfPfj:
	.zero		5024


//--------------------- .nv.shared.reserved.0     --------------------------
	.section	.nv.shared.reserved.0,"aw",@nobits
	.weak		__nv_reservedSMEM_offset_0_alias
	.size		__nv_reservedSMEM_offset_0_alias, 0, 64
	.other		__nv_reservedSMEM_offset_0_alias,@"STO_CUDA_RESERVED_SHARED STV_DEFAULT"
__nv_reservedSMEM_offset_0_alias:
	.zero		0
	.zero		64


//--------------------- .nv.constant0._Z26stencil_kernel_with_sharedPKfPfj --------------------------
	.section	.nv.constant0._Z26stencil_kernel_with_sharedPKfPfj,"a",@progbits
	.sectionflags	@""
	.align	4
.nv.constant0._Z26stencil_kernel_with_sharedPKfPfj:
	.zero		916


//--------------------- SYMBOLS --------------------------

	.type		.nv.reservedSmem.offset0,@object
	.size		.nv.reservedSmem.offset0,0x4
	.type		.nv.reservedSmem.cap,@object
	.size		.nv.reservedSmem.cap,0x4
